	.headerflags	@"EF_CUDA_TEXMODE_UNIFIED EF_CUDA_64BIT_ADDRESS EF_CUDA_ACCELERATORS EF_CUDA_SM90 EF_CUDA_VIRTUAL_SM(EF_CUDA_SM90)"
	.elftype	@"ET_EXEC"


//--------------------- .nv.info                  --------------------------
	.section	.nv.info,"",@"SHT_CUDA_INFO"
	.align	4


	//----- nvinfo : EIATTR_REGCOUNT
	.align		4
        /*0000*/ 	.byte	0x04, 0x2f
        /*0002*/ 	.short	(.L_3 - .L_2)
	.align		4
.L_2:
        /*0004*/ 	.word	index@(triton_poi_fused__native_batch_norm_legit_no_training_relu_6)
        /*0008*/ 	.word	0x00000012


	//----- nvinfo : EIATTR_MIN_STACK_SIZE
	.align		4
.L_3:
        /*000c*/ 	.byte	0x04, 0x12
        /*000e*/ 	.short	(.L_5 - .L_4)
	.align		4
.L_4:
        /*0010*/ 	.word	index@(triton_poi_fused__native_batch_norm_legit_no_training_relu_6)
        /*0014*/ 	.word	0x00000000


	//----- nvinfo : EIATTR_FRAME_SIZE
	.align		4
.L_5:
        /*0018*/ 	.byte	0x04, 0x11
        /*001a*/ 	.short	(.L_7 - .L_6)
	.align		4
.L_6:
        /*001c*/ 	.word	index@(triton_poi_fused__native_batch_norm_legit_no_training_relu_6)
        /*0020*/ 	.word	0x00000000


	//----- nvinfo : EIATTR_MIN_STACK_SIZE
	.align		4
.L_7:
        /*0024*/ 	.byte	0x04, 0x12
        /*0026*/ 	.short	(.L_9 - .L_8)
	.align		4
.L_8:
        /*0028*/ 	.word	index@(triton_poi_fused__native_batch_norm_legit_no_training_relu_6)
        /*002c*/ 	.word	0x00000000
.L_9:


//--------------------- .nv.info.triton_poi_fused__native_batch_norm_legit_no_training_relu_6 --------------------------
	.section	.nv.info.triton_poi_fused__native_batch_norm_legit_no_training_relu_6,"",@"SHT_CUDA_INFO"
	.sectionflags	@""
	.align	4


	//----- nvinfo : EIATTR_CUDA_API_VERSION
	.align		4
        /*0000*/ 	.byte	0x04, 0x37
        /*0002*/ 	.short	(.L_11 - .L_10)
.L_10:
        /*0004*/ 	.word	0x0000007c


	//----- nvinfo : EIATTR_KPARAM_INFO
	.align		4
.L_11:
        /*0008*/ 	.byte	0x04, 0x17
        /*000a*/ 	.short	(.L_13 - .L_12)
.L_12:
        /*000c*/ 	.word	0x00000000
        /*0010*/ 	.short	0x0006
        /*0012*/ 	.short	0x0030
        /*0014*/ 	.byte	0x00, 0xf0, 0x11, 0x00


	//----- nvinfo : EIATTR_KPARAM_INFO
	.align		4
.L_13:
        /*0018*/ 	.byte	0x04, 0x17
        /*001a*/ 	.short	(.L_15 - .L_14)
.L_14:
        /*001c*/ 	.word	0x00000000
        /*0020*/ 	.short	0x0005
        /*0022*/ 	.short	0x0028
        /*0024*/ 	.byte	0x00, 0xf4, 0x21, 0x00


	//----- nvinfo : EIATTR_KPARAM_INFO
	.align		4
.L_15:
        /*0028*/ 	.byte	0x04, 0x17
        /*002a*/ 	.short	(.L_17 - .L_16)
.L_16:
        /*002c*/ 	.word	0x00000000
        /*0030*/ 	.short	0x0004
        /*0032*/ 	.short	0x0020
        /*0034*/ 	.byte	0x00, 0xf4, 0x21, 0x00


	//----- nvinfo : EIATTR_KPARAM_INFO
	.align		4
.L_17:
        /*0038*/ 	.byte	0x04, 0x17
        /*003a*/ 	.short	(.L_19 - .L_18)
.L_18:
        /*003c*/ 	.word	0x00000000
        /*0040*/ 	.short	0x0003
        /*0042*/ 	.short	0x0018
        /*0044*/ 	.byte	0x00, 0xf4, 0x21, 0x00


	//----- nvinfo : EIATTR_KPARAM_INFO
	.align		4
.L_19:
        /*0048*/ 	.byte	0x04, 0x17
        /*004a*/ 	.short	(.L_21 - .L_20)
.L_20:
        /*004c*/ 	.word	0x00000000
        /*0050*/ 	.short	0x0002
        /*0052*/ 	.short	0x0010
        /*0054*/ 	.byte	0x00, 0xf4, 0x21, 0x00


	//----- nvinfo : EIATTR_KPARAM_INFO
	.align		4
.L_21:
        /*0058*/ 	.byte	0x04, 0x17
        /*005a*/ 	.short	(.L_23 - .L_22)
.L_22:
        /*005c*/ 	.word	0x00000000
        /*0060*/ 	.short	0x0001
        /*0062*/ 	.short	0x0008
        /*0064*/ 	.byte	0x00, 0xf4, 0x21, 0x00


	//----- nvinfo : EIATTR_KPARAM_INFO
	.align		4
.L_23:
        /*0068*/ 	.byte	0x04, 0x17
        /*006a*/ 	.short	(.L_25 - .L_24)
.L_24:
        /*006c*/ 	.word	0x00000000
        /*0070*/ 	.short	0x0000
        /*0072*/ 	.short	0x0000
        /*0074*/ 	.byte	0x00, 0xf4, 0x21, 0x00


	//----- nvinfo : EIATTR_SPARSE_MMA_MASK
	.align		4
.L_25:
        /*0078*/ 	.byte	0x03, 0x50
        /*007a*/ 	.short	0x0000


	//----- nvinfo : EIATTR_MAXREG_COUNT
	.align		4
        /*007c*/ 	.byte	0x03, 0x1b
        /*007e*/ 	.short	0x00ff


	//----- nvinfo : EIATTR_EXIT_INSTR_OFFSETS
	.align		4
        /*0080*/ 	.byte	0x04, 0x1c
        /*0082*/ 	.short	(.L_27 - .L_26)


	//   ....[0]....
.L_26:
        /*0084*/ 	.word	0x000003c0


	//----- nvinfo : EIATTR_REQNTID
	.align		4
.L_27:
        /*0088*/ 	.byte	0x04, 0x10
        /*008a*/ 	.short	(.L_29 - .L_28)
.L_28:
        /*008c*/ 	.word	0x00000100
        /*0090*/ 	.word	0x00000001
        /*0094*/ 	.word	0x00000001


	//----- nvinfo : EIATTR_CBANK_PARAM_SIZE
	.align		4
.L_29:
        /*0098*/ 	.byte	0x03, 0x19
        /*009a*/ 	.short	0x0034


	//----- nvinfo : EIATTR_PARAM_CBANK
	.align		4
        /*009c*/ 	.byte	0x04, 0x0a
        /*009e*/ 	.short	(.L_31 - .L_30)
	.align		4
.L_30:
        /*00a0*/ 	.word	index@(.nv.constant0.triton_poi_fused__native_batch_norm_legit_no_training_relu_6)
        /*00a4*/ 	.short	0x0210
        /*00a6*/ 	.short	0x0034


	//----- nvinfo : EIATTR_SW_WAR
	.align		4
.L_31:
        /*00a8*/ 	.byte	0x04, 0x36
        /*00aa*/ 	.short	(.L_33 - .L_32)
.L_32:
        /*00ac*/ 	.word	0x00000008
.L_33:


//--------------------- .nv.callgraph             --------------------------
	.section	.nv.callgraph,"",@"SHT_CUDA_CALLGRAPH"
	.align	4
	.sectionentsize	8
	.align		4
        /*0000*/ 	.word	0x00000000
	.align		4
        /*0004*/ 	.word	0xffffffff
	.align		4
        /*0008*/ 	.word	0x00000000
	.align		4
        /*000c*/ 	.word	0xfffffffe
	.align		4
        /*0010*/ 	.word	0x00000000
	.align		4
        /*0014*/ 	.word	0xfffffffd
	.align		4
        /*0018*/ 	.word	0x00000000
	.align		4
        /*001c*/ 	.word	0xfffffffc


//--------------------- .nv.constant4             --------------------------
	.section	.nv.constant4,"a",@progbits
	.align	8
	.align		8
.nv.constant4:
        /*0000*/ 	.dword	_$_str
	.align		8
        /*0008*/ 	.dword	_$_str_$_2


//--------------------- .text.triton_poi_fused__native_batch_norm_legit_no_training_relu_6 --------------------------
	.section	.text.triton_poi_fused__native_batch_norm_legit_no_training_relu_6,"ax",@progbits
	.align	128
        .global         triton_poi_fused__native_batch_norm_legit_no_training_relu_6
        .type           triton_poi_fused__native_batch_norm_legit_no_training_relu_6,@function
        .size           triton_poi_fused__native_batch_norm_legit_no_training_relu_6,(.L_x_1 - triton_poi_fused__native_batch_norm_legit_no_training_relu_6)
        .other          triton_poi_fused__native_batch_norm_legit_no_training_relu_6,@"STO_CUDA_ENTRY STV_DEFAULT"
triton_poi_fused__native_batch_norm_legit_no_training_relu_6:
.text.triton_poi_fused__native_batch_norm_legit_no_training_relu_6:
[----:B------:R-:W-:Y:S01]  /*0000*/  LDC R1, c[0x0][0x28] ;  /* 0x00000a00ff017b82 */ /* 0x000fe20000000800 */
[----:B------:R-:W1:Y:S07]  /*0010*/  S2R R0, SR_TID.X ;  /* 0x0000000000007919 */ /* 0x000e6e0000002100 */
[----:B------:R-:W2:Y:S01]  /*0020*/  LDC.64 R2, c[0x0][0x220] ;  /* 0x00008800ff027b82 */ /* 0x000ea20000000a00 */
[----:B------:R-:W-:Y:S01]  /*0030*/  ULDC.64 UR4, c[0x0][0x208] ;  /* 0x0000820000047ab9 */ /* 0x000fe20000000a00 */
[----:B------:R-:W3:Y:S06]  /*0040*/  S2R R5, SR_CTAID.X ;  /* 0x0000000000057919 */ /* 0x000eec0000002500 */
[----:B------:R-:W4:Y:S08]  /*0050*/  LDC.64 R6, c[0x0][0x218] ;  /* 0x00008600ff067b82 */ /* 0x000f300000000a00 */
[----:B------:R-:W5:Y:S08]  /*0060*/  LDC.64 R8, c[0x0][0x228] ;  /* 0x00008a00ff087b82 */ /* 0x000f700000000a00 */
[----:B------:R-:W5:Y:S01]  /*0070*/  LDC.64 R10, c[0x0][0x230] ;  /* 0x00008c00ff0a7b82 */ /* 0x000f620000000a00 */
[----:B-1----:R-:W-:-:S04]  /*0080*/  SHF.L.U32 R0, R0, 0x1, RZ ;  /* 0x0000000100007819 */ /* 0x002fc800000006ff */
[----:B------:R-:W-:-:S04]  /*0090*/  LOP3.LUT R0, R0, 0x1fe, RZ, 0xc0, !PT ;  /* 0x000001fe00007812 */ /* 0x000fc800078ec0ff */
[----:B---3--:R-:W-:-:S05]  /*00a0*/  LEA R0, R5, R0, 0x9 ;  /* 0x0000000005007211 */ /* 0x008fca00078e48ff */
[----:B------:R-:W-:-:S05]  /*00b0*/  IMAD.HI R4, R0, 0x2aaaaaab, RZ ;  /* 0x2aaaaaab00047827 */ /* 0x000fca00078e02ff */
[----:B------:R-:W-:-:S04]  /*00c0*/  SHF.R.U32.HI R5, RZ, 0x1f, R4 ;  /* 0x0000001fff057819 */ /* 0x000fc80000011604 */
[----:B------:R-:W-:-:S05]  /*00d0*/  LEA.HI R5, R4, R5, RZ, 0x1c ;  /* 0x0000000504057211 */ /* 0x000fca00078fe0ff */
[----:B------:R-:W-:Y:S02]  /*00e0*/  IMAD R13, R5, -0x60, R0 ;  /* 0xffffffa0050d7824 */ /* 0x000fe400078e0200 */
[----:B------:R-:W1:Y:S02]  /*00f0*/  LDC.64 R4, c[0x0][0x210] ;  /* 0x00008400ff047b82 */ /* 0x000e640000000a00 */
[----:B--2---:R-:W-:-:S06]  /*0100*/  IMAD.WIDE R2, R13, 0x4, R2 ;  /* 0x000000040d027825 */ /* 0x004fcc00078e0202 */
[----:B------:R-:W2:Y:S01]  /*0110*/  LDG.E.EL.64 R2, desc[UR4][R2.64] ;  /* 0x0000000402027981 */ /* 0x000ea2000c2e1b00 */
[----:B----4-:R-:W-:-:S04]  /*0120*/  IMAD.WIDE R6, R13, 0x4, R6 ;  /* 0x000000040d067825 */ /* 0x010fc800078e0206 */
[C---:B-----5:R-:W-:Y:S02]  /*0130*/  IMAD.WIDE R8, R13.reuse, 0x4, R8 ;  /* 0x000000040d087825 */ /* 0x060fe400078e0208 */
[----:B------:R-:W3:Y:S02]  /*0140*/  LDG.E.EL.64 R6, desc[UR4][R6.64] ;  /* 0x0000000406067981 */ /* 0x000ee4000c2e1b00 */
[----:B0-----:R-:W-:Y:S02]  /*0150*/  IMAD.WIDE R10, R13, 0x4, R10 ;  /* 0x000000040d0a7825 */ /* 0x001fe400078e020a */
[----:B------:R-:W4:Y:S04]  /*0160*/  LDG.E.EL.64 R8, desc[UR4][R8.64] ;  /* 0x0000000408087981 */ /* 0x000f28000c2e1b00 */
[----:B------:R-:W4:Y:S01]  /*0170*/  LDG.E.EL.64 R10, desc[UR4][R10.64] ;  /* 0x000000040a0a7981 */ /* 0x000f22000c2e1b00 */
[----:B-1----:R-:W-:-:S06]  /*0180*/  IMAD.WIDE R4, R0, 0x4, R4 ;  /* 0x0000000400047825 */ /* 0x002fcc00078e0204 */
[----:B------:R-:W3:Y:S01]  /*0190*/  LDG.E.64 R4, desc[UR4][R4.64] ;  /* 0x0000000404047981 */ /* 0x000ee2000c1e1b00 */
[----:B------:R-:W-:Y:S01]  /*01a0*/  HFMA2.MMA R14, -RZ, RZ, 1.625, 0 ;  /* 0x3e800000ff0e7435 */ /* 0x000fe200000001ff */
[----:B--2---:R-:W-:Y:S01]  /*01b0*/  FADD R2, R2, 9.9999997473787516356e-06 ;  /* 0x3727c5ac02027421 */ /* 0x004fe20000000000 */
[----:B------:R-:W-:-:S03]  /*01c0*/  FADD R3, R3, 9.9999997473787516356e-06 ;  /* 0x3727c5ac03037421 */ /* 0x000fc60000000000 */
[----:B------:R-:W0:Y:S08]  /*01d0*/  MUFU.SQRT R12, R2 ;  /* 0x00000002000c7308 */ /* 0x000e300000002000 */
[----:B------:R1:W2:Y:S01]  /*01e0*/  MUFU.SQRT R13, R3 ;  /* 0x00000003000d7308 */ /* 0x0002a20000002000 */
[C---:B0-----:R-:W-:Y:S02]  /*01f0*/  FSETP.GT.AND P0, PT, R12.reuse, 8.50705917302346158658e+37, PT ;  /* 0x7e8000000c00780b */ /* 0x041fe40003f04000 */
[----:B------:R-:W-:Y:S01]  /*0200*/  FSETP.GEU.AND P2, PT, R12, 1.175494350822287508e-38, PT ;  /* 0x008000000c00780b */ /* 0x000fe20003f4e000 */
[----:B-1----:R-:W0:Y:S01]  /*0210*/  LDC.64 R2, c[0x0][0x238] ;  /* 0x00008e00ff027b82 */ /* 0x002e220000000a00 */
[----:B--2---:R-:W-:-:S02]  /*0220*/  FSETP.GT.AND P1, PT, R13, 8.50705917302346158658e+37, PT ;  /* 0x7e8000000d00780b */ /* 0x004fc40003f24000 */
[----:B------:R-:W-:-:S07]  /*0230*/  FSETP.GEU.AND P3, PT, R13, 1.175494350822287508e-38, PT ;  /* 0x008000000d00780b */ /* 0x000fce0003f6e000 */
[----:B------:R-:W-:-:S04]  /*0240*/  @P0 FMUL R12, R12, 0.25 ;  /* 0x3e8000000c0c0820 */ /* 0x000fc80000400000 */
[----:B------:R-:W-:Y:S01]  /*0250*/  @!P2 FMUL R12, R12, 16777216 ;  /* 0x4b8000000c0ca820 */ /* 0x000fe20000400000 */
[----:B------:R-:W-:-:S04]  /*0260*/  @P1 FMUL R13, R13, 0.25 ;  /* 0x3e8000000d0d1820 */ /* 0x000fc80000400000 */
[----:B------:R-:W-:Y:S01]  /*0270*/  @!P3 FMUL R13, R13, 16777216 ;  /* 0x4b8000000d0db820 */ /* 0x000fe20000400000 */
[----:B------:R-:W1:Y:S01]  /*0280*/  MUFU.RCP R12, R12 ;  /* 0x0000000c000c7308 */ /* 0x000e620000001000 */
[----:B------:R-:W-:-:S07]  /*0290*/  FSEL R15, R14, 1, P0 ;  /* 0x3f8000000e0f7808 */ /* 0x000fce0000000000 */
[----:B------:R-:W2:Y:S01]  /*02a0*/  MUFU.RCP R13, R13 ;  /* 0x0000000d000d7308 */ /* 0x000ea20000001000 */
[----:B------:R-:W-:Y:S01]  /*02b0*/  FSEL R14, R14, 1, P1 ;  /* 0x3f8000000e0e7808 */ /* 0x000fe20000800000 */
[----:B------:R-:W-:-:S04]  /*02c0*/  @!P2 FMUL R15, R15, 16777216 ;  /* 0x4b8000000f0fa820 */ /* 0x000fc80000400000 */
[----:B------:R-:W-:Y:S01]  /*02d0*/  @!P3 FMUL R14, R14, 16777216 ;  /* 0x4b8000000e0eb820 */ /* 0x000fe20000400000 */
[----:B---3--:R-:W-:Y:S01]  /*02e0*/  FADD R5, R5, -R7 ;  /* 0x8000000705057221 */ /* 0x008fe20000000000 */
[----:B------:R-:W-:Y:S01]  /*02f0*/  FADD R4, R4, -R6 ;  /* 0x8000000604047221 */ /* 0x000fe20000000000 */
[----:B-1----:R-:W-:Y:S01]  /*0300*/  FMUL R15, R12, R15 ;  /* 0x0000000f0c0f7220 */ /* 0x002fe20000400000 */
[----:B--2---:R-:W-:-:S03]  /*0310*/  FMUL R14, R13, R14 ;  /* 0x0000000e0d0e7220 */ /* 0x004fc60000400000 */
[----:B------:R-:W-:Y:S01]  /*0320*/  FMUL R15, R4, R15 ;  /* 0x0000000f040f7220 */ /* 0x000fe20000400000 */
[----:B------:R-:W-:-:S03]  /*0330*/  FMUL R14, R5, R14 ;  /* 0x0000000e050e7220 */ /* 0x000fc60000400000 */
[----:B----4-:R-:W-:Y:S01]  /*0340*/  FFMA R8, R8, R15, R10 ;  /* 0x0000000f08087223 */ /* 0x010fe2000000000a */
[----:B------:R-:W-:-:S04]  /*0350*/  FFMA R9, R9, R14, R11 ;  /* 0x0000000e09097223 */ /* 0x000fc8000000000b */
[----:B------:R-:W-:Y:S02]  /*0360*/  FSETP.GEU.AND P0, PT, R8, RZ, PT ;  /* 0x000000ff0800720b */ /* 0x000fe40003f0e000 */
[C---:B------:R-:W-:Y:S01]  /*0370*/  FSETP.GEU.AND P1, PT, R9.reuse, RZ, PT ;  /* 0x000000ff0900720b */ /* 0x040fe20003f2e000 */
[----:B0-----:R-:W-:Y:S01]  /*0380*/  IMAD.WIDE R2, R0, 0x4, R2 ;  /* 0x0000000400027825 */ /* 0x001fe200078e0202 */
[----:B------:R-:W-:Y:S02]  /*0390*/  FSEL R8, R8, RZ, P0 ;  /* 0x000000ff08087208 */ /* 0x000fe40000000000 */
[----:B------:R-:W-:-:S05]  /*03a0*/  FSEL R9, R9, RZ, P1 ;  /* 0x000000ff09097208 */ /* 0x000fca0000800000 */
[----:B------:R-:W-:Y:S01]  /*03b0*/  STG.E.64 desc[UR4][R2.64], R8 ;  /* 0x0000000802007986 */ /* 0x000fe2000c101b04 */
[----:B------:R-:W-:Y:S05]  /*03c0*/  EXIT ;  /* 0x000000000000794d */ /* 0x000fea0003800000 */
.L_x_0:
[----:B------:R-:W-:-:S00]  /*03d0*/  BRA `(.L_x_0) ;  /* 0xfffffffc00fc7947 */ /* 0x000fc0000383ffff */
[----:B------:R-:W-:-:S00]  /*03e0*/  NOP ;  /* 0x0000000000007918 */ /* 0x000fc00000000000 */
        /* <DEDUP_REMOVED lines=9> */
.L_x_1:


//--------------------- .nv.global.init           --------------------------
	.section	.nv.global.init,"aw",@progbits
.nv.global.init:
	.type		_$_str,@object
	.size		_$_str,(_$_str_$_2 - _$_str)
_$_str:
        /*0000*/ 	.byte	0x5f, 0x5f, 0x43, 0x55, 0x44, 0x41, 0x5f, 0x46, 0x54, 0x5a, 0x00
	.type		_$_str_$_2,@object
	.size		_$_str_$_2,(.L_1 - _$_str_$_2)
_$_str_$_2:
        /*000b*/ 	.byte	0x5f, 0x5f, 0x43, 0x55, 0x44, 0x41, 0x5f, 0x50, 0x52, 0x45, 0x43, 0x5f, 0x53, 0x51, 0x52, 0x54
        /*001b*/ 	.byte	0x00
.L_1:


//--------------------- .nv.constant0.triton_poi_fused__native_batch_norm_legit_no_training_relu_6 --------------------------
	.section	.nv.constant0.triton_poi_fused__native_batch_norm_legit_no_training_relu_6,"a",@progbits
	.sectionflags	@""
	.align	4
.nv.constant0.triton_poi_fused__native_batch_norm_legit_no_training_relu_6:
	.zero		580
